//
// Generated by NVIDIA NVVM Compiler
//
// Compiler Build ID: CL-36424714
// Cuda compilation tools, release 13.0, V13.0.88
// Based on NVVM 20.0.0
//

.version 9.0
.target sm_100
.address_size 64

	// .globl	_Z7computefifffffffffffffff
.extern .func  (.param .b32 func_retval0) vprintf
(
	.param .b64 vprintf_param_0,
	.param .b64 vprintf_param_1
)
;
.global .align 1 .b8 $str[7] = {37, 46, 49, 55, 103, 10};

.visible .entry _Z7computefifffffffffffffff(
	.param .f32 _Z7computefifffffffffffffff_param_0,
	.param .u32 _Z7computefifffffffffffffff_param_1,
	.param .f32 _Z7computefifffffffffffffff_param_2,
	.param .f32 _Z7computefifffffffffffffff_param_3,
	.param .f32 _Z7computefifffffffffffffff_param_4,
	.param .f32 _Z7computefifffffffffffffff_param_5,
	.param .f32 _Z7computefifffffffffffffff_param_6,
	.param .f32 _Z7computefifffffffffffffff_param_7,
	.param .f32 _Z7computefifffffffffffffff_param_8,
	.param .f32 _Z7computefifffffffffffffff_param_9,
	.param .f32 _Z7computefifffffffffffffff_param_10,
	.param .f32 _Z7computefifffffffffffffff_param_11,
	.param .f32 _Z7computefifffffffffffffff_param_12,
	.param .f32 _Z7computefifffffffffffffff_param_13,
	.param .f32 _Z7computefifffffffffffffff_param_14,
	.param .f32 _Z7computefifffffffffffffff_param_15,
	.param .f32 _Z7computefifffffffffffffff_param_16
)
{
	.local .align 8 .b8 	__local_depot0[8];
	.reg .b64 	%SP;
	.reg .b64 	%SPL;
	.reg .pred 	%p<20>;
	.reg .b32 	%r<26>;
	.reg .b32 	%f<153>;
	.reg .b64 	%rd<5>;
	.reg .b64 	%fd<2>;

	mov.u64 	%SPL, __local_depot0;
	cvta.local.u64 	%SP, %SPL;
	ld.param.f32 	%f151, [_Z7computefifffffffffffffff_param_0];
	ld.param.u32 	%r7, [_Z7computefifffffffffffffff_param_1];
	ld.param.f32 	%f30, [_Z7computefifffffffffffffff_param_2];
	ld.param.f32 	%f21, [_Z7computefifffffffffffffff_param_3];
	ld.param.f32 	%f22, [_Z7computefifffffffffffffff_param_6];
	ld.param.f32 	%f23, [_Z7computefifffffffffffffff_param_7];
	ld.param.f32 	%f24, [_Z7computefifffffffffffffff_param_8];
	ld.param.f32 	%f25, [_Z7computefifffffffffffffff_param_12];
	ld.param.f32 	%f26, [_Z7computefifffffffffffffff_param_13];
	ld.param.f32 	%f27, [_Z7computefifffffffffffffff_param_14];
	ld.param.f32 	%f28, [_Z7computefifffffffffffffff_param_15];
	ld.param.f32 	%f29, [_Z7computefifffffffffffffff_param_16];
	add.f32 	%f31, %f30, 0fFB5EF704;
	add.f32 	%f32, %f31, 0f379DA7CF;
	setp.lt.f32 	%p1, %f32, 0f00800000;
	mul.f32 	%f33, %f32, 0f4B000000;
	selp.f32 	%f34, %f33, %f32, %p1;
	selp.f32 	%f35, 0fC1B80000, 0f00000000, %p1;
	mov.b32 	%r8, %f34;
	add.s32 	%r9, %r8, -1059760811;
	and.b32  	%r10, %r9, -8388608;
	sub.s32 	%r11, %r8, %r10;
	mov.b32 	%f36, %r11;
	cvt.rn.f32.s32 	%f37, %r10;
	fma.rn.f32 	%f38, %f37, 0f34000000, %f35;
	add.f32 	%f39, %f36, 0fBF800000;
	fma.rn.f32 	%f40, %f39, 0fBE055027, 0f3E1039F6;
	fma.rn.f32 	%f41, %f40, %f39, 0fBDF8CDCC;
	fma.rn.f32 	%f42, %f41, %f39, 0f3E0F2955;
	fma.rn.f32 	%f43, %f42, %f39, 0fBE2AD8B9;
	fma.rn.f32 	%f44, %f43, %f39, 0f3E4CED0B;
	fma.rn.f32 	%f45, %f44, %f39, 0fBE7FFF22;
	fma.rn.f32 	%f46, %f45, %f39, 0f3EAAAA78;
	fma.rn.f32 	%f47, %f46, %f39, 0fBF000000;
	mul.f32 	%f48, %f39, %f47;
	fma.rn.f32 	%f49, %f48, %f39, %f39;
	fma.rn.f32 	%f50, %f38, 0f3F317218, %f49;
	setp.gt.u32 	%p2, %r8, 2139095039;
	fma.rn.f32 	%f51, %f34, 0f7F800000, 0f7F800000;
	selp.f32 	%f52, %f51, %f50, %p2;
	setp.eq.f32 	%p3, %f34, 0f00000000;
	mul.f32 	%f53, %f52, 0f3EDE5BD9;
	selp.f32 	%f54, 0fFF800000, %f53, %p3;
	setp.neu.f32 	%p4, %f151, %f54;
	setp.lt.s32 	%p5, %r7, 1;
	or.pred  	%p6, %p4, %p5;
	@%p6 bra 	$L__BB0_10;
	fma.rn.f32 	%f55, %f21, 0fF9FF11F6, 0f80001FFD;
	mov.f32 	%f56, 0f40800000;
	mov.f32 	%f57, 0f00000058;
	mul.rn.f32 	%f58, %f57, %f56;
	mov.f32 	%f59, 0f3F800000;
	mul.rn.f32 	%f60, %f58, %f59;
	mul.rn.f32 	%f61, %f60, %f59;
	mul.rn.f32 	%f62, %f61, %f59;
	sub.f32 	%f1, %f55, %f62;
	mov.f32 	%f63, 0f3F000000;
	cvt.sat.f32.f32 	%f64, %f63;
	mov.f32 	%f65, 0f4B400001;
	mov.f32 	%f66, 0f437C0000;
	fma.rm.f32 	%f67, %f64, %f66, %f65;
	add.f32 	%f68, %f67, 0fCB40007F;
	neg.f32 	%f69, %f68;
	fma.rn.f32 	%f70, 0f00000008, 0f3FB8AA3B, %f69;
	fma.rn.f32 	%f2, 0f00000008, 0f32A57060, %f70;
	mov.b32 	%r13, %f67;
	shl.b32 	%r14, %r13, 23;
	mov.b32 	%f3, %r14;
	div.rn.f32 	%f4, %f22, %f23;
	mul.f32 	%f71, %f24, 0f05A101B9;
	cvt.rmi.f32.f32 	%f72, %f71;
	mov.f32 	%f73, 0fB94E33D5;
	sub.f32 	%f5, %f73, %f72;
	mul.f32 	%f6, %f26, 0f020CAC38;
	mov.f32 	%f74, 0fFF800000;
	abs.f32 	%f7, %f74;
	fma.rn.f32 	%f8, %f7, 0fBF000000, 0f3F000000;
	div.rn.f32 	%f75, %f28, 0fF9A62F45;
	fma.rn.f32 	%f9, %f75, 0f0287A137, %f27;
	mov.f32 	%f76, 0f9CEAE361;
	mul.rn.f32 	%f77, %f76, %f76;
	add.f32 	%f78, %f77, 0f00000000;
	fma.rn.f32 	%f79, %f77, 0f37CBAC00, 0fBAB607ED;
	fma.rn.f32 	%f80, %f79, %f77, 0f3D2AAABB;
	fma.rn.f32 	%f81, %f80, %f77, 0fBEFFFFFF;
	fma.rn.f32 	%f82, %f81, %f78, 0f3F800000;
	div.rn.f32 	%f10, %f29, %f82;
	mov.b32 	%r23, 0;
	ex2.approx.ftz.f32 	%f83, %f2;
	fma.rn.f32 	%f12, %f83, %f3, %f4;
$L__BB0_2:
	setp.leu.f32 	%p7, %f151, %f1;
	@%p7 bra 	$L__BB0_9;
	setp.leu.f32 	%p8, %f12, %f5;
	mov.f32 	%f150, %f12;
	@%p8 bra 	$L__BB0_5;
	setp.gt.f32 	%p9, %f7, 0f3F0F5C29;
	setp.eq.f32 	%p10, %f7, 0f3F800000;
	rsqrt.approx.ftz.f32 	%f84, %f8;
	mul.f32 	%f85, %f8, %f84;
	mul.f32 	%f86, %f84, 0f3F000000;
	neg.f32 	%f87, %f85;
	fma.rn.f32 	%f88, %f87, %f86, 0f3F000000;
	fma.rn.f32 	%f89, %f85, %f88, %f85;
	selp.f32 	%f90, 0f00000000, %f89, %p10;
	selp.f32 	%f91, %f90, %f7, %p9;
	abs.f32 	%f92, %f91;
	neg.f32 	%f93, %f92;
	mul.f32 	%f94, %f91, %f91;
	fma.rn.f32 	%f95, %f94, 0f3D10ECEF, 0f3C8B1ABB;
	fma.rn.f32 	%f96, %f95, %f94, 0f3CFC028C;
	fma.rn.f32 	%f97, %f96, %f94, 0f3D372139;
	fma.rn.f32 	%f98, %f97, %f94, 0f3D9993DB;
	fma.rn.f32 	%f99, %f98, %f94, 0f3E2AAAC6;
	mul.f32 	%f100, %f94, %f99;
	fma.rn.f32 	%f101, %f100, %f93, %f93;
	neg.f32 	%f102, %f101;
	selp.f32 	%f103, %f101, %f102, %p9;
	fma.rn.f32 	%f104, 0f3F6EE581, 0f3FD774EB, %f103;
	add.f32 	%f105, %f104, %f104;
	selp.f32 	%f106, %f105, %f104, %p9;
	div.rn.f32 	%f107, %f6, %f106;
	add.f32 	%f150, %f25, %f107;
$L__BB0_5:
	setp.eq.f32 	%p11, %f150, %f9;
	selp.f32 	%f151, 0f0DD9D8F9, %f150, %p11;
	setp.neu.f32 	%p12, %f151, %f10;
	@%p12 bra 	$L__BB0_9;
	mov.b32 	%r25, 1702887424;
	mov.b32 	%r24, 1070246350;
$L__BB0_7:
	min.u32 	%r17, %r25, 192937984;
	add.s32 	%r18, %r24, %r17;
	mov.b32 	%f108, %r18;
	mul.f32 	%f109, %f108, 0f3F3436B1;
	fma.rn.f32 	%f110, %f109, 0fBFB5D421, %f108;
	fma.rn.f32 	%f111, %f110, 0f3F3436B1, %f109;
	fma.rn.f32 	%f112, %f111, 0fBFB5D421, %f108;
	mov.f32 	%f113, 0f3F3436B1;
	fma.rz.f32 	%f114, %f112, %f113, %f111;
	cvt.rzi.f32.f32 	%f115, %f114;
	fma.rn.f32 	%f116, %f115, 0fBFB5D421, %f108;
	sub.s32 	%r25, %r25, %r17;
	mov.b32 	%r24, %f116;
	setp.ne.s32 	%p13, %r25, 0;
	setp.ne.s32 	%p14, %r24, 0;
	and.pred  	%p15, %p13, %p14;
	@%p15 bra 	$L__BB0_7;
	mul.f32 	%f117, %f116, 0f34000000;
	mul.f32 	%f118, %f117, 0f1E000000;
	abs.f32 	%f119, %f118;
	setp.nan.f32 	%p16, %f119, %f119;
	abs.f32 	%f120, %f118;
	neg.f32 	%f121, %f120;
	selp.f32 	%f122, %f118, %f121, %p16;
	abs.f32 	%f123, %f122;
	mov.f32 	%f124, 0f3FB8AA3B;
	mul.rn.f32 	%f125, %f123, %f124;
	cvt.rzi.f32.f32 	%f126, %f125;
	abs.f32 	%f127, %f126;
	setp.gt.f32 	%p17, %f127, 0f42FC0000;
	mov.f32 	%f128, 0f42FC0000;
	copysign.f32 	%f129, %f126, %f128;
	selp.f32 	%f130, %f129, %f126, %p17;
	fma.rn.f32 	%f131, %f130, 0fBF317218, %f123;
	fma.rn.f32 	%f132, %f130, 0f3102E308, %f131;
	mul.f32 	%f133, %f132, 0f3FB8AA3B;
	add.f32 	%f134, %f130, 0f4B40007D;
	mov.b32 	%r19, %f134;
	shl.b32 	%r20, %r19, 23;
	mov.b32 	%f135, %r20;
	ex2.approx.ftz.f32 	%f136, %f133;
	mul.f32 	%f137, %f136, %f135;
	mov.f32 	%f138, 0fBE000000;
	div.approx.ftz.f32 	%f139, %f138, %f137;
	fma.rn.f32 	%f140, %f137, 0f40000000, %f139;
	mul.f32 	%f141, %f122, %f122;
	fma.rn.f32 	%f142, %f141, 0f363D0ADA, 0f394FFF49;
	fma.rn.f32 	%f143, %f142, %f141, 0f3C08889A;
	fma.rn.f32 	%f144, %f143, %f141, 0f3E2AAAAB;
	mul.f32 	%f145, %f141, %f144;
	fma.rn.f32 	%f146, %f145, %f122, %f122;
	setp.ge.f32 	%p18, %f123, 0f3F800000;
	copysign.f32 	%f147, %f122, %f140;
	selp.f32 	%f148, %f147, %f146, %p18;
	add.f32 	%f151, %f151, %f148;
$L__BB0_9:
	add.s32 	%r23, %r23, 1;
	setp.ne.s32 	%p19, %r23, %r7;
	@%p19 bra 	$L__BB0_2;
$L__BB0_10:
	add.u64 	%rd1, %SP, 0;
	add.u64 	%rd2, %SPL, 0;
	cvt.f64.f32 	%fd1, %f151;
	st.local.f64 	[%rd2], %fd1;
	mov.u64 	%rd3, $str;
	cvta.global.u64 	%rd4, %rd3;
	{ // callseq 0, 0
	.param .b64 param0;
	st.param.b64 	[param0], %rd4;
	.param .b64 param1;
	st.param.b64 	[param1], %rd1;
	.param .b32 retval0;
	call.uni (retval0), 
	vprintf, 
	(
	param0, 
	param1
	);
	ld.param.b32 	%r21, [retval0];
	} // callseq 0
	ret;

}


// ===== COMPILED SASS (sm_100) =====

	.target	sm_100

	.elftype	@"ET_EXEC"


//--------------------- .note.nv.tkinfo           --------------------------
	.section	.note.nv.tkinfo,"",@"SHT_NOTE"
	.sectionflags	@"SHF_NOTE_NV_TKINFO"
	.tkinfo
        /*0018*/ 	.word	0x00000002
        /*0030*/ 	.string	""
        /*0030*/ 	.string	"ptxas"
        /*0030*/ 	.string	"Cuda compilation tools, release 13.0, V13.0.88"
        /*0030*/ 	.string	"Build cuda_13.0.r13.0/compiler.36424714_0"
        /*0030*/ 	.string	"-arch sm_100 -m 64 "



//--------------------- .note.nv.cuinfo           --------------------------
	.section	.note.nv.cuinfo,"",@"SHT_NOTE"
	.sectionflags	@"SHF_NOTE_NV_CUINFO"
        /*0018*/ 	.short	0x0002
        /*001a*/ 	.short	0x0064
        /*001c*/ 	.short	0x0082
	.zero		2


//--------------------- .nv.info                  --------------------------
	.section	.nv.info,"",@"SHT_CUDA_INFO"
	.align	4


	//----- nvinfo : EIATTR_REGCOUNT
	.align		4
        /*0000*/ 	.byte	0x04, 0x2f
        /*0002*/ 	.short	(.L_2 - .L_1)
	.align		4
.L_1:
        /*0004*/ 	.word	index@(_Z7computefifffffffffffffff)
        /*0008*/ 	.word	0x00000018


	//----- nvinfo : EIATTR_FRAME_SIZE
	.align		4
.L_2:
        /*000c*/ 	.byte	0x04, 0x11
        /*000e*/ 	.short	(.L_4 - .L_3)
	.align		4
.L_3:
        /*0010*/ 	.word	index@($__internal_0_$__cuda_sm3x_div_rn_noftz_f32_slowpath)
        /*0014*/ 	.word	0x00000008


	//----- nvinfo : EIATTR_FRAME_SIZE
	.align		4
.L_4:
        /*0018*/ 	.byte	0x04, 0x11
        /*001a*/ 	.short	(.L_6 - .L_5)
	.align		4
.L_5:
        /*001c*/ 	.word	index@(_Z7computefifffffffffffffff)
        /*0020*/ 	.word	0x00000008


	//----- nvinfo : EIATTR_MIN_STACK_SIZE
	.align		4
.L_6:
        /*0024*/ 	.byte	0x04, 0x12
        /*0026*/ 	.short	(.L_8 - .L_7)
	.align		4
.L_7:
        /*0028*/ 	.word	index@(_Z7computefifffffffffffffff)
        /*002c*/ 	.word	0x00000008
.L_8:


//--------------------- .nv.compat                --------------------------
	.section	.nv.compat,"",@"SHT_CUDA_COMPAT_INFO"
	.align	4
        /*0000*/ 	.byte	0x02, 0x09, 0x00, 0x00, 0x02, 0x02, 0x01, 0x00, 0x02, 0x05, 0x05, 0x00, 0x03, 0x07, 0x01, 0x01
        /*0010*/ 	.byte	0x02, 0x03, 0x00, 0x00, 0x02, 0x06, 0x01, 0x00, 0x04, 0x0b, 0x08, 0x00, 0x01, 0x00, 0x00, 0x00
        /*0020*/ 	.byte	0x00, 0x00, 0x00, 0x00


//--------------------- .nv.info._Z7computefifffffffffffffff --------------------------
	.section	.nv.info._Z7computefifffffffffffffff,"",@"SHT_CUDA_INFO"
	.sectionflags	@""
	.align	4


	//----- nvinfo : EIATTR_CUDA_API_VERSION
	.align		4
        /*0000*/ 	.byte	0x04, 0x37
        /*0002*/ 	.short	(.L_10 - .L_9)
.L_9:
        /*0004*/ 	.word	0x00000082


	//----- nvinfo : EIATTR_KPARAM_INFO
	.align		4
.L_10:
        /*0008*/ 	.byte	0x04, 0x17
        /*000a*/ 	.short	(.L_12 - .L_11)
.L_11:
        /*000c*/ 	.word	0x00000000
        /*0010*/ 	.short	0x0010
        /*0012*/ 	.short	0x0040
        /*0014*/ 	.byte	0x00, 0xf0, 0x11, 0x00


	//----- nvinfo : EIATTR_KPARAM_INFO
	.align		4
.L_12:
        /*0018*/ 	.byte	0x04, 0x17
        /*001a*/ 	.short	(.L_14 - .L_13)
.L_13:
        /*001c*/ 	.word	0x00000000
        /*0020*/ 	.short	0x000f
        /*0022*/ 	.short	0x003c
        /*0024*/ 	.byte	0x00, 0xf0, 0x11, 0x00


	//----- nvinfo : EIATTR_KPARAM_INFO
	.align		4
.L_14:
        /*0028*/ 	.byte	0x04, 0x17
        /*002a*/ 	.short	(.L_16 - .L_15)
.L_15:
        /*002c*/ 	.word	0x00000000
        /*0030*/ 	.short	0x000e
        /*0032*/ 	.short	0x0038
        /*0034*/ 	.byte	0x00, 0xf0, 0x11, 0x00


	//----- nvinfo : EIATTR_KPARAM_INFO
	.align		4
.L_16:
        /*0038*/ 	.byte	0x04, 0x17
        /*003a*/ 	.short	(.L_18 - .L_17)
.L_17:
        /*003c*/ 	.word	0x00000000
        /*0040*/ 	.short	0x000d
        /*0042*/ 	.short	0x0034
        /*0044*/ 	.byte	0x00, 0xf0, 0x11, 0x00


	//----- nvinfo : EIATTR_KPARAM_INFO
	.align		4
.L_18:
        /*0048*/ 	.byte	0x04, 0x17
        /*004a*/ 	.short	(.L_20 - .L_19)
.L_19:
        /*004c*/ 	.word	0x00000000
        /*0050*/ 	.short	0x000c
        /*0052*/ 	.short	0x0030
        /*0054*/ 	.byte	0x00, 0xf0, 0x11, 0x00


	//----- nvinfo : EIATTR_KPARAM_INFO
	.align		4
.L_20:
        /*0058*/ 	.byte	0x04, 0x17
        /*005a*/ 	.short	(.L_22 - .L_21)
.L_21:
        /*005c*/ 	.word	0x00000000
        /*0060*/ 	.short	0x000b
        /*0062*/ 	.short	0x002c
        /*0064*/ 	.byte	0x00, 0xf0, 0x11, 0x00


	//----- nvinfo : EIATTR_KPARAM_INFO
	.align		4
.L_22:
        /*0068*/ 	.byte	0x04, 0x17
        /*006a*/ 	.short	(.L_24 - .L_23)
.L_23:
        /*006c*/ 	.word	0x00000000
        /*0070*/ 	.short	0x000a
        /*0072*/ 	.short	0x0028
        /*0074*/ 	.byte	0x00, 0xf0, 0x11, 0x00


	//----- nvinfo : EIATTR_KPARAM_INFO
	.align		4
.L_24:
        /*0078*/ 	.byte	0x04, 0x17
        /*007a*/ 	.short	(.L_26 - .L_25)
.L_25:
        /*007c*/ 	.word	0x00000000
        /*0080*/ 	.short	0x0009
        /*0082*/ 	.short	0x0024
        /*0084*/ 	.byte	0x00, 0xf0, 0x11, 0x00


	//----- nvinfo : EIATTR_KPARAM_INFO
	.align		4
.L_26:
        /*0088*/ 	.byte	0x04, 0x17
        /*008a*/ 	.short	(.L_28 - .L_27)
.L_27:
        /*008c*/ 	.word	0x00000000
        /*0090*/ 	.short	0x0008
        /*0092*/ 	.short	0x0020
        /*0094*/ 	.byte	0x00, 0xf0, 0x11, 0x00


	//----- nvinfo : EIATTR_KPARAM_INFO
	.align		4
.L_28:
        /*0098*/ 	.byte	0x04, 0x17
        /*009a*/ 	.short	(.L_30 - .L_29)
.L_29:
        /*009c*/ 	.word	0x00000000
        /*00a0*/ 	.short	0x0007
        /*00a2*/ 	.short	0x001c
        /*00a4*/ 	.byte	0x00, 0xf0, 0x11, 0x00


	//----- nvinfo : EIATTR_KPARAM_INFO
	.align		4
.L_30:
        /*00a8*/ 	.byte	0x04, 0x17
        /*00aa*/ 	.short	(.L_32 - .L_31)
.L_31:
        /*00ac*/ 	.word	0x00000000
        /*00b0*/ 	.short	0x0006
        /*00b2*/ 	.short	0x0018
        /*00b4*/ 	.byte	0x00, 0xf0, 0x11, 0x00


	//----- nvinfo : EIATTR_KPARAM_INFO
	.align		4
.L_32:
        /*00b8*/ 	.byte	0x04, 0x17
        /*00ba*/ 	.short	(.L_34 - .L_33)
.L_33:
        /*00bc*/ 	.word	0x00000000
        /*00c0*/ 	.short	0x0005
        /*00c2*/ 	.short	0x0014
        /*00c4*/ 	.byte	0x00, 0xf0, 0x11, 0x00


	//----- nvinfo : EIATTR_KPARAM_INFO
	.align		4
.L_34:
        /*00c8*/ 	.byte	0x04, 0x17
        /*00ca*/ 	.short	(.L_36 - .L_35)
.L_35:
        /*00cc*/ 	.word	0x00000000
        /*00d0*/ 	.short	0x0004
        /*00d2*/ 	.short	0x0010
        /*00d4*/ 	.byte	0x00, 0xf0, 0x11, 0x00


	//----- nvinfo : EIATTR_KPARAM_INFO
	.align		4
.L_36:
        /*00d8*/ 	.byte	0x04, 0x17
        /*00da*/ 	.short	(.L_38 - .L_37)
.L_37:
        /*00dc*/ 	.word	0x00000000
        /*00e0*/ 	.short	0x0003
        /*00e2*/ 	.short	0x000c
        /*00e4*/ 	.byte	0x00, 0xf0, 0x11, 0x00


	//----- nvinfo : EIATTR_KPARAM_INFO
	.align		4
.L_38:
        /*00e8*/ 	.byte	0x04, 0x17
        /*00ea*/ 	.short	(.L_40 - .L_39)
.L_39:
        /*00ec*/ 	.word	0x00000000
        /*00f0*/ 	.short	0x0002
        /*00f2*/ 	.short	0x0008
        /*00f4*/ 	.byte	0x00, 0xf0, 0x11, 0x00


	//----- nvinfo : EIATTR_KPARAM_INFO
	.align		4
.L_40:
        /*00f8*/ 	.byte	0x04, 0x17
        /*00fa*/ 	.short	(.L_42 - .L_41)
.L_41:
        /*00fc*/ 	.word	0x00000000
        /*0100*/ 	.short	0x0001
        /*0102*/ 	.short	0x0004
        /*0104*/ 	.byte	0x00, 0xf0, 0x11, 0x00


	//----- nvinfo : EIATTR_KPARAM_INFO
	.align		4
.L_42:
        /*0108*/ 	.byte	0x04, 0x17
        /*010a*/ 	.short	(.L_44 - .L_43)
.L_43:
        /*010c*/ 	.word	0x00000000
        /*0110*/ 	.short	0x0000
        /*0112*/ 	.short	0x0000
        /*0114*/ 	.byte	0x00, 0xf0, 0x11, 0x00


	//----- nvinfo : EIATTR_SPARSE_MMA_MASK
	.align		4
.L_44:
        /*0118*/ 	.byte	0x03, 0x50
        /*011a*/ 	.short	0x0000


	//----- nvinfo : EIATTR_MAXREG_COUNT
	.align		4
        /*011c*/ 	.byte	0x03, 0x1b
        /*011e*/ 	.short	0x00ff


	//----- nvinfo : EIATTR_EXTERNS
	.align		4
        /*0120*/ 	.byte	0x04, 0x0f
        /*0122*/ 	.short	(.L_46 - .L_45)


	//   ....[0]....
	.align		4
.L_45:
        /*0124*/ 	.word	index@(vprintf)


	//----- nvinfo : EIATTR_MERCURY_ISA_VERSION
	.align		4
.L_46:
        /*0128*/ 	.byte	0x03, 0x5f
        /*012a*/ 	.short	0x0101


	//----- nvinfo : EIATTR_VRC_CTA_INIT_COUNT
	.align		4
        /*012c*/ 	.byte	0x02, 0x4a
	.zero		1
	.zero		1


	//----- nvinfo : EIATTR_SYSCALL_OFFSETS
	.align		4
        /*0130*/ 	.byte	0x04, 0x46
        /*0132*/ 	.short	(.L_48 - .L_47)


	//   ....[0]....
.L_47:
        /*0134*/ 	.word	0x00000d70


	//----- nvinfo : EIATTR_EXIT_INSTR_OFFSETS
	.align		4
.L_48:
        /*0138*/ 	.byte	0x04, 0x1c
        /*013a*/ 	.short	(.L_50 - .L_49)


	//   ....[0]....
.L_49:
        /*013c*/ 	.word	0x00000d80


	//----- nvinfo : EIATTR_CRS_STACK_SIZE
	.align		4
.L_50:
        /*0140*/ 	.byte	0x04, 0x1e
        /*0142*/ 	.short	(.L_52 - .L_51)
.L_51:
        /*0144*/ 	.word	0x00000000


	//----- nvinfo : EIATTR_CBANK_PARAM_SIZE
	.align		4
.L_52:
        /*0148*/ 	.byte	0x03, 0x19
        /*014a*/ 	.short	0x0044


	//----- nvinfo : EIATTR_PARAM_CBANK
	.align		4
        /*014c*/ 	.byte	0x04, 0x0a
        /*014e*/ 	.short	(.L_54 - .L_53)
	.align		4
.L_53:
        /*0150*/ 	.word	index@(.nv.constant0._Z7computefifffffffffffffff)
        /*0154*/ 	.short	0x0380
        /*0156*/ 	.short	0x0044


	//----- nvinfo : EIATTR_SW_WAR
	.align		4
.L_54:
        /*0158*/ 	.byte	0x04, 0x36
        /*015a*/ 	.short	(.L_56 - .L_55)
.L_55:
        /*015c*/ 	.word	0x00000008
.L_56:


//--------------------- .nv.callgraph             --------------------------
	.section	.nv.callgraph,"",@"SHT_CUDA_CALLGRAPH"
	.align	4
	.sectionentsize	8
	.align		4
        /*0000*/ 	.word	0x00000000
	.align		4
        /*0004*/ 	.word	0xffffffff
	.align		4
        /*0008*/ 	.word	index@(_Z7computefifffffffffffffff)
	.align		4
        /*000c*/ 	.word	index@(vprintf)
	.align		4
        /*0010*/ 	.word	0x00000000
	.align		4
        /*0014*/ 	.word	0xfffffffe
	.align		4
        /*0018*/ 	.word	0x00000000
	.align		4
        /*001c*/ 	.word	0xfffffffd
	.align		4
        /*0020*/ 	.word	0x00000000
	.align		4
        /*0024*/ 	.word	0xfffffffc


//--------------------- .nv.constant4             --------------------------
	.section	.nv.constant4,"a",@progbits
	.align	8
	.align		8
.nv.constant4:
        /*0000*/ 	.dword	vprintf
	.align		8
        /*0008*/ 	.dword	$str


//--------------------- .text._Z7computefifffffffffffffff --------------------------
	.section	.text._Z7computefifffffffffffffff,"ax",@progbits
	.align	128
        .global         _Z7computefifffffffffffffff
        .type           _Z7computefifffffffffffffff,@function
        .size           _Z7computefifffffffffffffff,(.L_x_19 - _Z7computefifffffffffffffff)
        .other          _Z7computefifffffffffffffff,@"STO_CUDA_ENTRY STV_DEFAULT"
_Z7computefifffffffffffffff:
.text._Z7computefifffffffffffffff:
[----:B------:R-:W0:Y:S08]  /*0000*/  LDC R1, c[0x0][0x37c] ;  /* 0x0000df00ff017b82 */ /* 0x000e300000000800 */
[----:B------:R-:W1:Y:S01]  /*0010*/  LDC R0, c[0x0][0x388] ;  /* 0x0000e200ff007b82 */ /* 0x000e620000000800 */
[----:B------:R-:W-:Y:S01]  /*0020*/  IMAD.MOV.U32 R3, RZ, RZ, 0x3e055027 ;  /* 0x3e055027ff037424 */ /* 0x000fe200078e00ff */
[----:B------:R-:W2:Y:S01]  /*0030*/  LDCU UR4, c[0x0][0x2f8] ;  /* 0x00005f00ff0477ac */ /* 0x000ea20008000800 */
[----:B0-----:R-:W-:Y:S01]  /*0040*/  IADD3 R1, PT, PT, R1, -0x8, RZ ;  /* 0xfffffff801017810 */ /* 0x001fe20007ffe0ff */
[----:B------:R-:W0:Y:S01]  /*0050*/  LDCU UR6, c[0x0][0x380] ;  /* 0x00007000ff0677ac */ /* 0x000e220008000800 */
[----:B------:R-:W3:Y:S01]  /*0060*/  LDCU UR5, c[0x0][0x2fc] ;  /* 0x00005f80ff0577ac */ /* 0x000ee20008000800 */
[----:B-1----:R-:W-:-:S04]  /*0070*/  FADD R0, R0, -1.15769997467948375319e+36 ;  /* 0xfb5ef70400007421 */ /* 0x002fc80000000000 */
[----:B------:R-:W-:-:S05]  /*0080*/  FADD R0, R0, 1.8794000425259582698e-05 ;  /* 0x379da7cf00007421 */ /* 0x000fca0000000000 */
[----:B------:R-:W-:-:S04]  /*0090*/  FSETP.GEU.AND P0, PT, R0, 1.175494350822287508e-38, PT ;  /* 0x008000000000780b */ /* 0x000fc80003f0e000 */
[----:B------:R-:W-:-:S09]  /*00a0*/  FSEL R4, RZ, -23, P0 ;  /* 0xc1b80000ff047808 */ /* 0x000fd20000000000 */
[----:B------:R-:W-:-:S05]  /*00b0*/  @!P0 FMUL R0, R0, 8388608 ;  /* 0x4b00000000008820 */ /* 0x000fca0000400000 */
[C---:B------:R-:W-:Y:S02]  /*00c0*/  IADD3 R2, PT, PT, R0.reuse, -0x3f2aaaab, RZ ;  /* 0xc0d5555500027810 */ /* 0x040fe40007ffe0ff */
[----:B------:R-:W-:Y:S02]  /*00d0*/  ISETP.GT.U32.AND P0, PT, R0, 0x7f7fffff, PT ;  /* 0x7f7fffff0000780c */ /* 0x000fe40003f04070 */
[----:B------:R-:W-:Y:S02]  /*00e0*/  LOP3.LUT R5, R2, 0xff800000, RZ, 0xc0, !PT ;  /* 0xff80000002057812 */ /* 0x000fe400078ec0ff */
[C---:B------:R-:W-:Y:S02]  /*00f0*/  FSETP.NEU.AND P1, PT, R0.reuse, RZ, PT ;  /* 0x000000ff0000720b */ /* 0x040fe40003f2d000 */
[-C--:B------:R-:W-:Y:S02]  /*0100*/  IADD3 R2, PT, PT, R0, -R5.reuse, RZ ;  /* 0x8000000500027210 */ /* 0x080fe40007ffe0ff */
[----:B------:R-:W-:-:S03]  /*0110*/  I2FP.F32.S32 R5, R5 ;  /* 0x0000000500057245 */ /* 0x000fc60000201400 */
[----:B------:R-:W-:Y:S02]  /*0120*/  FADD R6, R2, -1 ;  /* 0xbf80000002067421 */ /* 0x000fe40000000000 */
[----:B------:R-:W-:Y:S01]  /*0130*/  FFMA R4, R5, 1.1920928955078125e-07, R4 ;  /* 0x3400000005047823 */ /* 0x000fe20000000004 */
[----:B------:R-:W-:Y:S01]  /*0140*/  MOV R5, 0x7f800000 ;  /* 0x7f80000000057802 */ /* 0x000fe20000000f00 */
[----:B------:R-:W-:-:S04]  /*0150*/  FFMA R3, R6, -R3, 0.14084610342979431152 ;  /* 0x3e1039f606037423 */ /* 0x000fc80000000803 */
[----:B------:R-:W-:-:S04]  /*0160*/  FFMA R3, R6, R3, -0.12148627638816833496 ;  /* 0xbdf8cdcc06037423 */ /* 0x000fc80000000003 */
[----:B------:R-:W-:-:S04]  /*0170*/  FFMA R3, R6, R3, 0.13980610668659210205 ;  /* 0x3e0f295506037423 */ /* 0x000fc80000000003 */
[----:B------:R-:W-:-:S04]  /*0180*/  FFMA R3, R6, R3, -0.16684235632419586182 ;  /* 0xbe2ad8b906037423 */ /* 0x000fc80000000003 */
[----:B------:R-:W-:-:S04]  /*0190*/  FFMA R3, R6, R3, 0.20012299716472625732 ;  /* 0x3e4ced0b06037423 */ /* 0x000fc80000000003 */
[----:B------:R-:W-:-:S04]  /*01a0*/  FFMA R3, R6, R3, -0.24999669194221496582 ;  /* 0xbe7fff2206037423 */ /* 0x000fc80000000003 */
[C---:B------:R-:W-:Y:S02]  /*01b0*/  FFMA R7, R6.reuse, R3, 0.33333182334899902344 ;  /* 0x3eaaaa7806077423 */ /* 0x040fe40000000003 */
[----:B------:R-:W1:Y:S02]  /*01c0*/  LDC.64 R2, c[0x0][0x380] ;  /* 0x0000e000ff027b82 */ /* 0x000e640000000a00 */
[----:B------:R-:W-:-:S04]  /*01d0*/  FFMA R7, R6, R7, -0.5 ;  /* 0xbf00000006077423 */ /* 0x000fc80000000007 */
[----:B------:R-:W-:-:S04]  /*01e0*/  FMUL R7, R6, R7 ;  /* 0x0000000706077220 */ /* 0x000fc80000400000 */
[----:B------:R-:W-:-:S04]  /*01f0*/  FFMA R7, R6, R7, R6 ;  /* 0x0000000706077223 */ /* 0x000fc80000000006 */
[----:B------:R-:W-:Y:S01]  /*0200*/  FFMA R4, R4, 0.69314718246459960938, R7 ;  /* 0x3f31721804047823 */ /* 0x000fe20000000007 */
[----:B------:R-:W-:Y:S01]  /*0210*/  @P0 FFMA R4, R0, R5, +INF ;  /* 0x7f80000000040423 */ /* 0x000fe20000000005 */
[----:B0-----:R-:W-:-:S03]  /*0220*/  MOV R0, UR6 ;  /* 0x0000000600007c02 */ /* 0x001fc60008000f00 */
[----:B------:R-:W-:Y:S01]  /*0230*/  FMUL R4, R4, 0.43429449200630187988 ;  /* 0x3ede5bd904047820 */ /* 0x000fe20000400000 */
[----:B-1----:R-:W-:-:S04]  /*0240*/  ISETP.GE.AND P0, PT, R3, 0x1, PT ;  /* 0x000000010300780c */ /* 0x002fc80003f06270 */
[----:B------:R-:W-:Y:S02]  /*0250*/  FSEL R3, R4, -INF , P1 ;  /* 0xff80000004037808 */ /* 0x000fe40000800000 */
[----:B--2---:R-:W-:Y:S02]  /*0260*/  IADD3 R6, P1, PT, R1, UR4, RZ ;  /* 0x0000000401067c10 */ /* 0x004fe4000ff3e0ff */
[----:B------:R-:W-:Y:S02]  /*0270*/  FSETP.NEU.OR P0, PT, R3, R2, !P0 ;  /* 0x000000020300720b */ /* 0x000fe4000470d400 */
[----:B---3--:R-:W-:-:S11]  /*0280*/  IADD3.X R7, PT, PT, RZ, UR5, RZ, P1, !PT ;  /* 0x00000005ff077c10 */ /* 0x008fd60008ffe4ff */
[----:B------:R-:W-:Y:S05]  /*0290*/  @P0 BRA `(.L_x_0) ;  /* 0x0000000800940947 */ /* 0x000fea0003800000 */
[----:B------:R-:W0:Y:S02]  /*02a0*/  LDC.64 R8, c[0x0][0x398] ;  /* 0x0000e600ff087b82 */ /* 0x000e240000000a00 */
[----:B0-----:R-:W0:Y:S08]  /*02b0*/  MUFU.RCP R2, R9 ;  /* 0x0000000900027308 */ /* 0x001e300000001000 */
[----:B------:R-:W1:Y:S01]  /*02c0*/  FCHK P0, R8, R9 ;  /* 0x0000000908007302 */ /* 0x000e620000000000 */
[----:B0-----:R-:W-:-:S04]  /*02d0*/  FFMA R3, R2, -R9, 1 ;  /* 0x3f80000002037423 */ /* 0x001fc80000000809 */
[----:B------:R-:W-:-:S04]  /*02e0*/  FFMA R3, R2, R3, R2 ;  /* 0x0000000302037223 */ /* 0x000fc80000000002 */
[----:B------:R-:W-:-:S04]  /*02f0*/  FFMA R5, R3, R8, RZ ;  /* 0x0000000803057223 */ /* 0x000fc800000000ff */
[----:B------:R-:W-:-:S04]  /*0300*/  FFMA R4, R5, -R9, R8 ;  /* 0x8000000905047223 */ /* 0x000fc80000000008 */
[----:B------:R-:W-:Y:S01]  /*0310*/  FFMA R4, R3, R4, R5 ;  /* 0x0000000403047223 */ /* 0x000fe20000000005 */
[----:B-1----:R-:W-:Y:S06]  /*0320*/  @!P0 BRA `(.L_x_1) ;  /* 0x0000000000148947 */ /* 0x002fec0003800000 */
[----:B------:R-:W0:Y:S01]  /*0330*/  LDC R2, c[0x0][0x398] ;  /* 0x0000e600ff027b82 */ /* 0x000e220000000800 */
[----:B------:R-:W-:-:S07]  /*0340*/  MOV R12, 0x370 ;  /* 0x00000370000c7802 */ /* 0x000fce0000000f00 */
[----:B------:R-:W1:Y:S02]  /*0350*/  LDC R3, c[0x0][0x39c] ;  /* 0x0000e700ff037b82 */ /* 0x000e640000000800 */
[----:B01----:R-:W-:Y:S05]  /*0360*/  CALL.REL.NOINC `($__internal_0_$__cuda_sm3x_div_rn_noftz_f32_slowpath) ;  /* 0x0000000800887944 */ /* 0x003fea0003c00000 */
[----:B------:R-:W-:-:S07]  /*0370*/  IMAD.MOV.U32 R4, RZ, RZ, R14 ;  /* 0x000000ffff047224 */ /* 0x000fce00078e000e */
.L_x_1:
[----:B------:R-:W0:Y:S01]  /*0380*/  LDC R10, c[0x0][0x3bc] ;  /* 0x0000ef00ff0a7b82 */ /* 0x000e220000000800 */
[----:B------:R-:W-:Y:S01]  /*0390*/  HFMA2 R3, -RZ, RZ, 8.0406665802001953125e-05, 0.08807373046875 ;  /* 0x05452da3ff037431 */ /* 0x000fe200000001ff */
[----:B------:R-:W-:-:S05]  /*03a0*/  MOV R2, 0x79a62f45 ;  /* 0x79a62f4500027802 */ /* 0x000fca0000000f00 */
[----:B------:R-:W-:-:S04]  /*03b0*/  FFMA R2, -R3, R2, 1 ;  /* 0x3f80000003027423 */ /* 0x000fc80000000102 */
[----:B------:R-:W-:Y:S01]  /*03c0*/  FFMA R2, R2, -R3, -9.2712776258984834638e-36 ;  /* 0x85452da302027423 */ /* 0x000fe20000000803 */
[----:B0-----:R-:W0:Y:S03]  /*03d0*/  FCHK P0, R10, -1.07860002313920812386e+35 ;  /* 0xf9a62f450a007902 */ /* 0x001e260000000000 */
[----:B------:R-:W-:-:S04]  /*03e0*/  FFMA R3, R2, R10, RZ ;  /* 0x0000000a02037223 */ /* 0x000fc800000000ff */
[----:B------:R-:W-:-:S04]  /*03f0*/  FFMA R8, R3, 1.07860002313920812386e+35, R10 ;  /* 0x79a62f4503087823 */ /* 0x000fc8000000000a */
[----:B------:R-:W-:Y:S01]  /*0400*/  FFMA R8, R2, R8, R3 ;  /* 0x0000000802087223 */ /* 0x000fe20000000003 */
[----:B0-----:R-:W-:Y:S06]  /*0410*/  @!P0 BRA `(.L_x_2) ;  /* 0x0000000000148947 */ /* 0x001fec0003800000 */
[----:B------:R-:W0:Y:S01]  /*0420*/  LDC R2, c[0x0][0x3bc] ;  /* 0x0000ef00ff027b82 */ /* 0x000e220000000800 */
[----:B------:R-:W-:Y:S02]  /*0430*/  MOV R3, 0xf9a62f45 ;  /* 0xf9a62f4500037802 */ /* 0x000fe40000000f00 */
[----:B------:R-:W-:-:S07]  /*0440*/  MOV R12, 0x460 ;  /* 0x00000460000c7802 */ /* 0x000fce0000000f00 */
[----:B0-----:R-:W-:Y:S05]  /*0450*/  CALL.REL.NOINC `($__internal_0_$__cuda_sm3x_div_rn_noftz_f32_slowpath) ;  /* 0x00000008004c7944 */ /* 0x001fea0003c00000 */
[----:B------:R-:W-:-:S07]  /*0460*/  IMAD.MOV.U32 R8, RZ, RZ, R14 ;  /* 0x000000ffff087224 */ /* 0x000fce00078e000e */
.L_x_2:
[----:B------:R-:W-:Y:S01]  /*0470*/  MOV R3, 0x6bc ;  /* 0x000006bc00037802 */ /* 0x000fe20000000f00 */
[----:B------:R-:W0:Y:S01]  /*0480*/  LDCU UR4, c[0x0][0x3c0] ;  /* 0x00007800ff0477ac */ /* 0x000e220008000800 */
[----:B------:R-:W-:Y:S01]  /*0490*/  MOV R2, 0x37cbac00 ;  /* 0x37cbac0000027802 */ /* 0x000fe20000000f00 */
[----:B------:R-:W1:Y:S01]  /*04a0*/  LDC R13, c[0x0][0x3b8] ;  /* 0x0000ee00ff0d7b82 */ /* 0x000e620000000800 */
[----:B------:R-:W-:Y:S01]  /*04b0*/  MOV R11, 0x3f000000 ;  /* 0x3f000000000b7802 */ /* 0x000fe20000000f00 */
[----:B------:R-:W-:Y:S01]  /*04c0*/  IMAD.MOV.U32 R10, RZ, RZ, 0x437c0000 ;  /* 0x437c0000ff0a7424 */ /* 0x000fe200078e00ff */
[----:B------:R-:W-:Y:S01]  /*04d0*/  MOV R12, 0x8 ;  /* 0x00000008000c7802 */ /* 0x000fe20000000f00 */
[----:B------:R-:W-:Y:S02]  /*04e0*/  FFMA R2, R3, R2, -0.0013887860113754868507 ;  /* 0xbab607ed03027423 */ /* 0x000fe40000000002 */
[----:B------:R-:W-:Y:S02]  /*04f0*/  FFMA.RM R11, R11, R10, 12582913 ;  /* 0x4b4000010b0b7423 */ /* 0x000fe4000000400a */
[----:B------:R-:W-:-:S02]  /*0500*/  FFMA R2, R2, R3, 0.041666727513074874878 ;  /* 0x3d2aaabb02027423 */ /* 0x000fc40000000003 */
[----:B------:R-:W-:Y:S02]  /*0510*/  FADD R9, R11, -12583039 ;  /* 0xcb40007f0b097421 */ /* 0x000fe40000000000 */
[-C--:B------:R-:W-:Y:S02]  /*0520*/  FFMA R2, R2, R3.reuse, -0.4999999701976776123 ;  /* 0xbeffffff02027423 */ /* 0x080fe40000000003 */
[----:B------:R-:W-:Y:S02]  /*0530*/  FFMA R10, R12, 1.4426950216293334961, -R9 ;  /* 0x3fb8aa3b0c0a7823 */ /* 0x000fe40000000809 */
[----:B------:R-:W-:Y:S01]  /*0540*/  FFMA R3, R2, R3, 1 ;  /* 0x3f80000002037423 */ /* 0x000fe20000000003 */
[----:B0-----:R-:W-:Y:S01]  /*0550*/  MOV R14, UR4 ;  /* 0x00000004000e7c02 */ /* 0x001fe20008000f00 */
[----:B------:R-:W-:Y:S02]  /*0560*/  FFMA R10, R12, 1.925963033500011079e-08, R10 ;  /* 0x32a570600c0a7823 */ /* 0x000fe4000000000a */
[----:B------:R-:W0:Y:S01]  /*0570*/  MUFU.RCP R2, R3 ;  /* 0x0000000300027308 */ /* 0x000e220000001000 */
[----:B-1----:R-:W-:-:S07]  /*0580*/  FFMA R8, R8, 1.9928999952399940938e-37, R13 ;  /* 0x0287a13708087823 */ /* 0x002fce000000000d */
[----:B------:R-:W1:Y:S01]  /*0590*/  FCHK P0, R14, R3 ;  /* 0x000000030e007302 */ /* 0x000e620000000000 */
[----:B0-----:R-:W-:-:S04]  /*05a0*/  FFMA R5, -R3, R2, 1 ;  /* 0x3f80000003057423 */ /* 0x001fc80000000102 */
[----:B------:R-:W-:-:S04]  /*05b0*/  FFMA R2, R2, R5, R2 ;  /* 0x0000000502027223 */ /* 0x000fc80000000002 */
[----:B------:R-:W-:-:S04]  /*05c0*/  FFMA R5, R2, UR4, RZ ;  /* 0x0000000402057c23 */ /* 0x000fc800080000ff */
[----:B------:R-:W-:-:S04]  /*05d0*/  FFMA R9, -R3, R5, UR4 ;  /* 0x0000000403097e23 */ /* 0x000fc80008000105 */
[----:B------:R-:W-:Y:S01]  /*05e0*/  FFMA R5, R2, R9, R5 ;  /* 0x0000000902057223 */ /* 0x000fe20000000005 */
[----:B------:R-:W-:Y:S01]  /*05f0*/  SHF.L.U32 R9, R11, 0x17, RZ ;  /* 0x000000170b097819 */ /* 0x000fe200000006ff */
[----:B-1----:R-:W-:Y:S06]  /*0600*/  @!P0 BRA `(.L_x_3) ;  /* 0x0000000000108947 */ /* 0x002fec0003800000 */
[----:B------:R-:W0:Y:S01]  /*0610*/  LDC R2, c[0x0][0x3c0] ;  /* 0x0000f000ff027b82 */ /* 0x000e220000000800 */
[----:B------:R-:W-:-:S07]  /*0620*/  MOV R12, 0x640 ;  /* 0x00000640000c7802 */ /* 0x000fce0000000f00 */
[----:B0-----:R-:W-:Y:S05]  /*0630*/  CALL.REL.NOINC `($__internal_0_$__cuda_sm3x_div_rn_noftz_f32_slowpath) ;  /* 0x0000000400d47944 */ /* 0x001fea0003c00000 */
[----:B------:R-:W-:-:S07]  /*0640*/  IMAD.MOV.U32 R5, RZ, RZ, R14 ;  /* 0x000000ffff057224 */ /* 0x000fce00078e000e */
.L_x_3:
[----:B------:R-:W0:Y:S01]  /*0650*/  LDC R2, c[0x0][0x3a0] ;  /* 0x0000e800ff027b82 */ /* 0x000e220000000800 */
[----:B------:R-:W1:Y:S01]  /*0660*/  MUFU.EX2 R3, R10 ;  /* 0x0000000a00037308 */ /* 0x000e620000000800 */
[----:B------:R-:W-:Y:S01]  /*0670*/  HFMA2 R12, -RZ, RZ, 49120, 0.00072765350341796875 ;  /* 0x79ff11f6ff0c7431 */ /* 0x000fe200000001ff */
[----:B------:R-:W-:Y:S01]  /*0680*/  MOV R13, 0x3f000000 ;  /* 0x3f000000000d7802 */ /* 0x000fe20000000f00 */
[----:B------:R-:W-:Y:S01]  /*0690*/  UMOV UR4, URZ ;  /* 0x000000ff00047c82 */ /* 0x000fe20008000000 */
[----:B------:R-:W-:-:S03]  /*06a0*/  MOV R14, 0x7f800000 ;  /* 0x7f800000000e7802 */ /* 0x000fc60000000f00 */
[----:B------:R-:W2:Y:S08]  /*06b0*/  LDC R11, c[0x0][0x38c] ;  /* 0x0000e300ff0b7b82 */ /* 0x000eb00000000800 */
[----:B------:R-:W3:Y:S01]  /*06c0*/  LDC R15, c[0x0][0x3b4] ;  /* 0x0000ed00ff0f7b82 */ /* 0x000ee20000000800 */
[----:B-1----:R-:W-:Y:S01]  /*06d0*/  FFMA R4, R3, R9, R4 ;  /* 0x0000000903047223 */ /* 0x002fe20000000004 */
[----:B------:R-:W-:Y:S01]  /*06e0*/  FFMA R9, R14, -R13, 0.5 ;  /* 0x3f0000000e097423 */ /* 0x000fe2000000080d */
[----:B0-----:R-:W-:-:S06]  /*06f0*/  FMUL R2, R2, 1.5141000042556776761e-35 ;  /* 0x05a101b902027820 */ /* 0x001fcc0000400000 */
[----:B------:R-:W0:Y:S01]  /*0700*/  FRND.FLOOR R2, R2 ;  /* 0x0000000200027307 */ /* 0x000e220000205000 */
[----:B--2---:R-:W-:-:S04]  /*0710*/  FFMA R11, R11, -R12, -1.1475233124355926994e-41 ;  /* 0x80001ffd0b0b7423 */ /* 0x004fc8000000080c */
[----:B------:R-:W-:Y:S01]  /*0720*/  FADD R11, R11, -4.9325705944233560897e-43 ;  /* 0x800001600b0b7421 */ /* 0x000fe20000000000 */
[----:B---3--:R-:W-:Y:S01]  /*0730*/  FMUL R15, R15, 1.0334999927051137723e-37 ;  /* 0x020cac380f0f7820 */ /* 0x008fe20000400000 */
[----:B0-----:R-:W-:-:S07]  /*0740*/  FADD R13, -R2, -0.00019664999854285269976 ;  /* 0xb94e33d5020d7421 */ /* 0x001fce0000000100 */
.L_x_8:
[----:B------:R-:W0:Y:S01]  /*0750*/  LDCU UR5, c[0x0][0x384] ;  /* 0x00007080ff0577ac */ /* 0x000e220008000800 */
[----:B------:R-:W-:Y:S01]  /*0760*/  FSETP.GT.AND P0, PT, R0, R11, PT ;  /* 0x0000000b0000720b */ /* 0x000fe20003f04000 */
[----:B------:R-:W-:-:S04]  /*0770*/  UIADD3 UR4, UPT, UPT, UR4, 0x1, URZ ;  /* 0x0000000104047890 */ /* 0x000fc8000fffe0ff */
[----:B0-----:R-:W-:-:S08]  /*0780*/  UISETP.NE.AND UP0, UPT, UR4, UR5, UPT ;  /* 0x000000050400728c */ /* 0x001fd0000bf05270 */
[----:B------:R-:W-:Y:S05]  /*0790*/  @!P0 BRA `(.L_x_4) ;  /* 0x0000000400508947 */ /* 0x000fea0003800000 */
[----:B------:R-:W-:Y:S01]  /*07a0*/  FSETP.GT.AND P0, PT, R4, R13, PT ;  /* 0x0000000d0400720b */ /* 0x000fe20003f04000 */
[----:B------:R-:W-:-:S12]  /*07b0*/  IMAD.MOV.U32 R3, RZ, RZ, R4 ;  /* 0x000000ffff037224 */ /* 0x000fd800078e0004 */
[----:B------:R-:W-:Y:S05]  /*07c0*/  @!P0 BRA `(.L_x_5) ;  /* 0x00000000007c8947 */ /* 0x000fea0003800000 */
[----:B------:R-:W0:Y:S01]  /*07d0*/  MUFU.RSQ R0, R9 ;  /* 0x0000000900007308 */ /* 0x000e220000001400 */
[----:B------:R-:W-:Y:S02]  /*07e0*/  HFMA2 R17, -RZ, RZ, 1.265625, -5052 ;  /* 0x3d10ecefff117431 */ /* 0x000fe400000001ff */
[C---:B0-----:R-:W-:Y:S01]  /*07f0*/  FMUL R2, R0.reuse, R9 ;  /* 0x0000000900027220 */ /* 0x041fe20000400000 */
[----:B------:R-:W-:-:S04]  /*0800*/  FMUL R3, R0, 0.5 ;  /* 0x3f00000000037820 */ /* 0x000fc80000400000 */
[----:B------:R-:W-:-:S04]  /*0810*/  FFMA R3, -R2, R3, 0.5 ;  /* 0x3f00000002037423 */ /* 0x000fc80000000103 */
[----:B------:R-:W-:-:S04]  /*0820*/  FFMA R3, R2, R3, R2 ;  /* 0x0000000302037223 */ /* 0x000fc80000000002 */
[----:B------:R-:W-:-:S04]  /*0830*/  FMUL R0, R3, R3 ;  /* 0x0000000303007220 */ /* 0x000fc80000400000 */
[----:B------:R-:W-:-:S04]  /*0840*/  FFMA R17, R0, R17, 0.016980519518256187439 ;  /* 0x3c8b1abb00117423 */ /* 0x000fc80000000011 */
[----:B------:R-:W-:-:S04]  /*0850*/  FFMA R17, R0, R17, 0.030762933194637298584 ;  /* 0x3cfc028c00117423 */ /* 0x000fc80000000011 */
[----:B------:R-:W-:-:S04]  /*0860*/  FFMA R17, R0, R17, 0.044709417968988418579 ;  /* 0x3d37213900117423 */ /* 0x000fc80000000011 */
[----:B------:R-:W-:-:S04]  /*0870*/  FFMA R17, R0, R17, 0.074989043176174163818 ;  /* 0x3d9993db00117423 */ /* 0x000fc80000000011 */
[----:B------:R-:W-:-:S04]  /*0880*/  FFMA R17, R0, R17, 0.16666707396507263184 ;  /* 0x3e2aaac600117423 */ /* 0x000fc80000000011 */
[----:B------:R-:W-:Y:S01]  /*0890*/  FMUL R0, R0, R17 ;  /* 0x0000001100007220 */ /* 0x000fe20000400000 */
[----:B------:R-:W-:-:S03]  /*08a0*/  MOV R17, 0x3f6ee581 ;  /* 0x3f6ee58100117802 */ /* 0x000fc60000000f00 */
[----:B------:R-:W-:-:S04]  /*08b0*/  FFMA R0, -|R3|, R0, -|R3| ;  /* 0x0000000003007223 */ /* 0x000fc80000000f03 */
[----:B------:R-:W-:-:S04]  /*08c0*/  FFMA R0, R17, 1.6832555532455444336, R0 ;  /* 0x3fd774eb11007823 */ /* 0x000fc80000000000 */
[----:B------:R-:W-:-:S04]  /*08d0*/  FADD R3, R0, R0 ;  /* 0x0000000000037221 */ /* 0x000fc80000000000 */
[----:B------:R-:W0:Y:S08]  /*08e0*/  MUFU.RCP R0, R3 ;  /* 0x0000000300007308 */ /* 0x000e300000001000 */
[----:B------:R-:W1:Y:S01]  /*08f0*/  FCHK P0, R15, R3 ;  /* 0x000000030f007302 */ /* 0x000e620000000000 */
[----:B0-----:R-:W-:-:S04]  /*0900*/  FFMA R17, -R3, R0, 1 ;  /* 0x3f80000003117423 */ /* 0x001fc80000000100 */
[----:B------:R-:W-:-:S04]  /*0910*/  FFMA R0, R0, R17, R0 ;  /* 0x0000001100007223 */ /* 0x000fc80000000000 */
[----:B------:R-:W-:-:S04]  /*0920*/  FFMA R2, R0, R15, RZ ;  /* 0x0000000f00027223 */ /* 0x000fc800000000ff */
[----:B------:R-:W-:-:S04]  /*0930*/  FFMA R17, -R3, R2, R15 ;  /* 0x0000000203117223 */ /* 0x000fc8000000010f */
[----:B------:R-:W-:Y:S01]  /*0940*/  FFMA R0, R0, R17, R2 ;  /* 0x0000001100007223 */ /* 0x000fe20000000002 */
[----:B-1----:R-:W-:Y:S06]  /*0950*/  @!P0 BRA `(.L_x_6) ;  /* 0x0000000000108947 */ /* 0x002fec0003800000 */
[----:B------:R-:W-:Y:S02]  /*0960*/  MOV R2, R15 ;  /* 0x0000000f00027202 */ /* 0x000fe40000000f00 */
[----:B------:R-:W-:-:S07]  /*0970*/  MOV R12, 0x990 ;  /* 0x00000990000c7802 */ /* 0x000fce0000000f00 */
[----:B------:R-:W-:Y:S05]  /*0980*/  CALL.REL.NOINC `($__internal_0_$__cuda_sm3x_div_rn_noftz_f32_slowpath) ;  /* 0x0000000400007944 */ /* 0x000fea0003c00000 */
[----:B------:R-:W-:-:S07]  /*0990*/  IMAD.MOV.U32 R0, RZ, RZ, R14 ;  /* 0x000000ffff007224 */ /* 0x000fce00078e000e */
.L_x_6:
[----:B------:R-:W0:Y:S02]  /*09a0*/  LDCU UR5, c[0x0][0x3b0] ;  /* 0x00007600ff0577ac */ /* 0x000e240008000800 */
[----:B0-----:R-:W-:-:S07]  /*09b0*/  FADD R3, R0, UR5 ;  /* 0x0000000500037e21 */ /* 0x001fce0008000000 */
.L_x_5:
[----:B------:R-:W-:-:S04]  /*09c0*/  FSETP.NEU.AND P0, PT, R3, R8, PT ;  /* 0x000000080300720b */ /* 0x000fc80003f0d000 */
[----:B------:R-:W-:-:S04]  /*09d0*/  FSEL R0, R3, 1.3425891800798104931e-30, P0 ;  /* 0x0dd9d8f903007808 */ /* 0x000fc80000000000 */
[----:B------:R-:W-:-:S13]  /*09e0*/  FSETP.NEU.AND P0, PT, R0, R5, PT ;  /* 0x000000050000720b */ /* 0x000fda0003f0d000 */
[----:B------:R-:W-:Y:S05]  /*09f0*/  @P0 BRA `(.L_x_4) ;  /* 0x0000000000b80947 */ /* 0x000fea0003800000 */
[----:B------:R-:W-:Y:S01]  /*0a00*/  HFMA2 R2, -RZ, RZ, 1.947265625, -0.04534912109375 ;  /* 0x3fcaa9ceff027431 */ /* 0x000fe200000001ff */
[----:B------:R-:W-:-:S06]  /*0a10*/  UMOV UR5, 0x65800000 ;  /* 0x6580000000057882 */ /* 0x000fcc0000000000 */
.L_x_7:
[----:B------:R-:W-:-:S04]  /*0a20*/  UISETP.LT.U32.AND UP1, UPT, UR5, 0xb800000, UPT ;  /* 0x0b8000000500788c */ /* 0x000fc8000bf21070 */
[----:B------:R-:W-:-:S04]  /*0a30*/  USEL UR6, UR5, 0xb800000, UP1 ;  /* 0x0b80000005067887 */ /* 0x000fc80008800000 */
[----:B------:R-:W-:Y:S02]  /*0a40*/  UIADD3 UR5, UPT, UPT, -UR6, UR5, URZ ;  /* 0x0000000506057290 */ /* 0x000fe4000fffe1ff */
[----:B------:R-:W-:-:S04]  /*0a50*/  IADD3 R2, PT, PT, R2, UR6, RZ ;  /* 0x0000000602027c10 */ /* 0x000fc8000fffe0ff */
[----:B------:R-:W-:Y:S01]  /*0a60*/  ISETP.NE.AND P1, PT, RZ, UR5, PT ;  /* 0x00000005ff007c0c */ /* 0x000fe2000bf25270 */
[----:B------:R-:W-:-:S04]  /*0a70*/  FMUL R3, R2, 0.70395952463150024414 ;  /* 0x3f3436b102037820 */ /* 0x000fc80000400000 */
[----:B------:R-:W-:-:S04]  /*0a80*/  FFMA R10, R3, -1.4205361604690551758, R2 ;  /* 0xbfb5d421030a7823 */ /* 0x000fc80000000002 */
[----:B------:R-:W-:-:S04]  /*0a90*/  FFMA R3, R10, 0.70395952463150024414, R3 ;  /* 0x3f3436b10a037823 */ /* 0x000fc80000000003 */
[----:B------:R-:W-:-:S04]  /*0aa0*/  FFMA R10, R3, -1.4205361604690551758, R2 ;  /* 0xbfb5d421030a7823 */ /* 0x000fc80000000002 */
[----:B------:R-:W-:-:S04]  /*0ab0*/  FFMA.RZ R10, R10, 0.70395952463150024414, R3 ;  /* 0x3f3436b10a0a7823 */ /* 0x000fc8000000c003 */
[----:B------:R-:W0:Y:S02]  /*0ac0*/  FRND.TRUNC R3, R10 ;  /* 0x0000000a00037307 */ /* 0x000e24000020d000 */
[----:B0-----:R-:W-:-:S05]  /*0ad0*/  FFMA R2, R3, -1.4205361604690551758, R2 ;  /* 0xbfb5d42103027823 */ /* 0x001fca0000000002 */
[----:B------:R-:W-:-:S13]  /*0ae0*/  ISETP.NE.AND P0, PT, R2, RZ, PT ;  /* 0x000000ff0200720c */ /* 0x000fda0003f05270 */
[----:B------:R-:W-:Y:S05]  /*0af0*/  @P0 BRA P1, `(.L_x_7) ;  /* 0xfffffffc00c80947 */ /* 0x000fea000083ffff */
[----:B------:R-:W-:Y:S01]  /*0b00*/  FMUL R2, R2, 1.1920928955078125e-07 ;  /* 0x3400000002027820 */ /* 0x000fe20000400000 */
[----:B------:R-:W-:-:S03]  /*0b10*/  HFMA2 R10, -RZ, RZ, 3.4921875, 0 ;  /* 0x42fc0000ff0a7431 */ /* 0x000fc600000001ff */
[----:B------:R-:W-:-:S05]  /*0b20*/  FMUL R2, R2, 6.7762635780344027125e-21 ;  /* 0x1e00000002027820 */ /* 0x000fca0000400000 */
[----:B------:R-:W-:-:S04]  /*0b30*/  FSETP.NAN.AND P0, PT, |R2|, |R2|, PT ;  /* 0x400000020200720b */ /* 0x000fc80003f08200 */
[----:B------:R-:W-:-:S05]  /*0b40*/  FSEL R2, R2, -|R2|, P0 ;  /* 0xc000000202027208 */ /* 0x000fca0000000000 */
[C---:B------:R-:W-:Y:S01]  /*0b50*/  FMUL R3, |R2|.reuse, 1.4426950216293334961 ;  /* 0x3fb8aa3b02037820 */ /* 0x040fe20000400200 */
[----:B------:R-:W-:-:S05]  /*0b60*/  FMUL R14, R2, R2 ;  /* 0x00000002020e7220 */ /* 0x000fca0000400000 */
[----:B------:R-:W0:Y:S02]  /*0b70*/  FRND.TRUNC R3, R3 ;  /* 0x0000000300037307 */ /* 0x000e24000020d000 */
[----:B0-----:R-:W-:Y:S02]  /*0b80*/  FSETP.GT.AND P0, PT, |R3|, 126, PT ;  /* 0x42fc00000300780b */ /* 0x001fe40003f04200 */
[----:B------:R-:W-:-:S04]  /*0b90*/  LOP3.LUT R10, R10, 0x80000000, R3, 0xb8, !PT ;  /* 0x800000000a0a7812 */ /* 0x000fc800078eb803 */
[----:B------:R-:W-:Y:S02]  /*0ba0*/  FSEL R17, R10, R3, P0 ;  /* 0x000000030a117208 */ /* 0x000fe40000000000 */
[----:B------:R-:W-:Y:S02]  /*0bb0*/  MOV R3, 0x363d0ada ;  /* 0x363d0ada00037802 */ /* 0x000fe40000000f00 */
[----:B------:R-:W-:Y:S01]  /*0bc0*/  FSETP.GE.AND P0, PT, |R2|, 1, PT ;  /* 0x3f8000000200780b */ /* 0x000fe20003f06200 */
[C---:B------:R-:W-:Y:S02]  /*0bd0*/  FFMA R10, R17.reuse, -0.69314718246459960938, |R2| ;  /* 0xbf317218110a7823 */ /* 0x040fe40000000402 */
[C---:B------:R-:W-:Y:S02]  /*0be0*/  FFMA R3, R14.reuse, R3, 0.00019836159481201320887 ;  /* 0x394fff490e037423 */ /* 0x040fe40000000003 */
[C---:B------:R-:W-:Y:S01]  /*0bf0*/  FFMA R10, R17.reuse, 1.9046542121259335545e-09, R10 ;  /* 0x3102e308110a7823 */ /* 0x040fe2000000000a */
[----:B------:R-:W-:Y:S01]  /*0c00*/  FADD R17, R17, 12583037 ;  /* 0x4b40007d11117421 */ /* 0x000fe20000000000 */
[----:B------:R-:W-:-:S02]  /*0c10*/  FFMA R19, R14, R3, 0.0083333496004343032837 ;  /* 0x3c08889a0e137423 */ /* 0x000fc40000000003 */
[----:B------:R-:W-:Y:S01]  /*0c20*/  FMUL R10, R10, 1.4426950216293334961 ;  /* 0x3fb8aa3b0a0a7820 */ /* 0x000fe20000400000 */
[----:B------:R-:W-:Y:S02]  /*0c30*/  IMAD.SHL.U32 R17, R17, 0x800000, RZ ;  /* 0x0080000011117824 */ /* 0x000fe400078e00ff */
[----:B------:R-:W-:-:S03]  /*0c40*/  FFMA R19, R14, R19, 0.16666667163372039795 ;  /* 0x3e2aaaab0e137423 */ /* 0x000fc60000000013 */
[----:B------:R-:W0:Y:S01]  /*0c50*/  MUFU.EX2 R10, R10 ;  /* 0x0000000a000a7308 */ /* 0x000e220000000800 */
[----:B------:R-:W-:Y:S01]  /*0c60*/  FMUL R19, R14, R19 ;  /* 0x000000130e137220 */ /* 0x000fe20000400000 */
[----:B0-----:R-:W-:-:S06]  /*0c70*/  FMUL R17, R17, R10 ;  /* 0x0000000a11117220 */ /* 0x001fcc0000400000 */
[----:B------:R-:W0:Y:S02]  /*0c80*/  MUFU.RCP R12, R17 ;  /* 0x00000011000c7308 */ /* 0x000e240000001000 */
[----:B0-----:R-:W-:-:S04]  /*0c90*/  FMUL.FTZ R12, R12, -0.125 ;  /* 0xbe0000000c0c7820 */ /* 0x001fc80000410000 */
[----:B------:R-:W-:-:S05]  /*0ca0*/  FFMA R3, R17, 2, R12 ;  /* 0x4000000011037823 */ /* 0x000fca000000000c */
[--C-:B------:R-:W-:Y:S01]  /*0cb0*/  LOP3.LUT R3, R3, 0x80000000, R2.reuse, 0xb8, !PT ;  /* 0x8000000003037812 */ /* 0x100fe200078eb802 */
[----:B------:R-:W-:-:S04]  /*0cc0*/  @!P0 FFMA R3, R2, R19, R2 ;  /* 0x0000001302038223 */ /* 0x000fc80000000002 */
[----:B------:R-:W-:-:S07]  /*0cd0*/  FADD R0, R0, R3 ;  /* 0x0000000300007221 */ /* 0x000fce0000000000 */
.L_x_4:
[----:B------:R-:W-:Y:S05]  /*0ce0*/  BRA.U UP0, `(.L_x_8) ;  /* 0xfffffff900987547 */ /* 0x000fea000b83ffff */
.L_x_0:
[----:B------:R-:W0:Y:S01]  /*0cf0*/  F2F.F64.F32 R2, R0 ;  /* 0x0000000000027310 */ /* 0x000e220000201800 */
[----:B------:R-:W-:Y:S01]  /*0d00*/  MOV R8, 0x0 ;  /* 0x0000000000087802 */ /* 0x000fe20000000f00 */
[----:B------:R-:W1:Y:S05]  /*0d10*/  LDCU.64 UR4, c[0x4][0x8] ;  /* 0x01000100ff0477ac */ /* 0x000e6a0008000a00 */
[----:B------:R-:W2:Y:S01]  /*0d20*/  LDC.64 R8, c[0x4][R8] ;  /* 0x0100000008087b82 */ /* 0x000ea20000000a00 */
[----:B0-----:R0:W-:Y:S01]  /*0d30*/  STL.64 [R1], R2 ;  /* 0x0000000201007387 */ /* 0x0011e20000100a00 */
[----:B-1----:R-:W-:Y:S02]  /*0d40*/  MOV R4, UR4 ;  /* 0x0000000400047c02 */ /* 0x002fe40008000f00 */
[----:B------:R-:W-:-:S07]  /*0d50*/  MOV R5, UR5 ;  /* 0x0000000500057c02 */ /* 0x000fce0008000f00 */
[----:B------:R-:W-:-:S07]  /*0d60*/  LEPC R20, `(.L_x_9) ;  /* 0x000000001014794e */ /* 0x000fce0000000000 */
[----:B0-2---:R-:W-:Y:S05]  /*0d70*/  CALL.ABS.NOINC R8 ;  /* 0x0000000008007343 */ /* 0x005fea0003c00000 */
.L_x_9:
[----:B------:R-:W-:Y:S05]  /*0d80*/  EXIT ;  /* 0x000000000000794d */ /* 0x000fea0003800000 */
        .weak           $__internal_0_$__cuda_sm3x_div_rn_noftz_f32_slowpath
        .type           $__internal_0_$__cuda_sm3x_div_rn_noftz_f32_slowpath,@function
        .size           $__internal_0_$__cuda_sm3x_div_rn_noftz_f32_slowpath,(.L_x_19 - $__internal_0_$__cuda_sm3x_div_rn_noftz_f32_slowpath)
$__internal_0_$__cuda_sm3x_div_rn_noftz_f32_slowpath:
[----:B------:R-:W-:Y:S02]  /*0d90*/  SHF.R.U32.HI R14, RZ, 0x17, R3 ;  /* 0x00000017ff0e7819 */ /* 0x000fe40000011603 */
[----:B------:R-:W-:Y:S02]  /*0da0*/  SHF.R.U32.HI R16, RZ, 0x17, R2 ;  /* 0x00000017ff107819 */ /* 0x000fe40000011602 */
[----:B------:R-:W-:Y:S02]  /*0db0*/  LOP3.LUT R14, R14, 0xff, RZ, 0xc0, !PT ;  /* 0x000000ff0e0e7812 */ /* 0x000fe400078ec0ff */
[----:B------:R-:W-:-:S03]  /*0dc0*/  LOP3.LUT R19, R16, 0xff, RZ, 0xc0, !PT ;  /* 0x000000ff10137812 */ /* 0x000fc600078ec0ff */
[----:B------:R-:W-:Y:S01]  /*0dd0*/  VIADD R18, R14, 0xffffffff ;  /* 0xffffffff0e127836 */ /* 0x000fe20000000000 */
[----:B------:R-:W-:-:S04]  /*0de0*/  IADD3 R17, PT, PT, R19, -0x1, RZ ;  /* 0xffffffff13117810 */ /* 0x000fc80007ffe0ff */
[----:B------:R-:W-:-:S04]  /*0df0*/  ISETP.GT.U32.AND P0, PT, R18, 0xfd, PT ;  /* 0x000000fd1200780c */ /* 0x000fc80003f04070 */
[----:B------:R-:W-:-:S13]  /*0e00*/  ISETP.GT.U32.OR P0, PT, R17, 0xfd, P0 ;  /* 0x000000fd1100780c */ /* 0x000fda0000704470 */
[----:B------:R-:W-:Y:S01]  /*0e10*/  @!P0 MOV R16, RZ ;  /* 0x000000ff00108202 */ /* 0x000fe20000000f00 */
[----:B------:R-:W-:Y:S06]  /*0e20*/  @!P0 BRA `(.L_x_10) ;  /* 0x00000000005c8947 */ /* 0x000fec0003800000 */
[----:B------:R-:W-:Y:S02]  /*0e30*/  FSETP.GTU.FTZ.AND P0, PT, |R2|, +INF , PT ;  /* 0x7f8000000200780b */ /* 0x000fe40003f1c200 */
[----:B------:R-:W-:-:S04]  /*0e40*/  FSETP.GTU.FTZ.AND P1, PT, |R3|, +INF , PT ;  /* 0x7f8000000300780b */ /* 0x000fc80003f3c200 */
[----:B------:R-:W-:-:S13]  /*0e50*/  PLOP3.LUT P0, PT, P0, P1, PT, 0xf8, 0x8f ;  /* 0x00000000008f781c */ /* 0x000fda0000703f70 */
[----:B------:R-:W-:Y:S05]  /*0e60*/  @P0 BRA `(.L_x_11) ;  /* 0x0000000400440947 */ /* 0x000fea0003800000 */
[----:B------:R-:W-:-:S13]  /*0e70*/  LOP3.LUT P0, RZ, R3, 0x7fffffff, R2, 0xc8, !PT ;  /* 0x7fffffff03ff7812 */ /* 0x000fda000780c802 */
[----:B------:R-:W-:Y:S05]  /*0e80*/  @!P0 BRA `(.L_x_12) ;  /* 0x0000000400348947 */ /* 0x000fea0003800000 */
[C---:B------:R-:W-:Y:S02]  /*0e90*/  FSETP.NEU.FTZ.AND P2, PT, |R2|.reuse, +INF , PT ;  /* 0x7f8000000200780b */ /* 0x040fe40003f5d200 */
[----:B------:R-:W-:Y:S02]  /*0ea0*/  FSETP.NEU.FTZ.AND P1, PT, |R3|, +INF , PT ;  /* 0x7f8000000300780b */ /* 0x000fe40003f3d200 */
[----:B------:R-:W-:-:S11]  /*0eb0*/  FSETP.NEU.FTZ.AND P0, PT, |R2|, +INF , PT ;  /* 0x7f8000000200780b */ /* 0x000fd60003f1d200 */
[----:B------:R-:W-:Y:S05]  /*0ec0*/  @!P1 BRA !P2, `(.L_x_12) ;  /* 0x0000000400249947 */ /* 0x000fea0005000000 */
[----:B------:R-:W-:-:S04]  /*0ed0*/  LOP3.LUT P2, RZ, R2, 0x7fffffff, RZ, 0xc0, !PT ;  /* 0x7fffffff02ff7812 */ /* 0x000fc8000784c0ff */
[----:B------:R-:W-:-:S13]  /*0ee0*/  PLOP3.LUT P1, PT, P1, P2, PT, 0x2f, 0xf2 ;  /* 0x0000000000f2781c */ /* 0x000fda0000f24577 */
[----:B------:R-:W-:Y:S05]  /*0ef0*/  @P1 BRA `(.L_x_13) ;  /* 0x0000000400101947 */ /* 0x000fea0003800000 */
[----:B------:R-:W-:-:S04]  /*0f00*/  LOP3.LUT P1, RZ, R3, 0x7fffffff, RZ, 0xc0, !PT ;  /* 0x7fffffff03ff7812 */ /* 0x000fc8000782c0ff */
[----:B------:R-:W-:-:S13]  /*0f10*/  PLOP3.LUT P0, PT, P0, P1, PT, 0x2f, 0xf2 ;  /* 0x0000000000f2781c */ /* 0x000fda0000702577 */
[----:B------:R-:W-:Y:S05]  /*0f20*/  @P0 BRA `(.L_x_14) ;  /* 0x0000000000f80947 */ /* 0x000fea0003800000 */
[----:B------:R-:W-:Y:S02]  /*0f30*/  ISETP.GE.AND P0, PT, R17, RZ, PT ;  /* 0x000000ff1100720c */ /* 0x000fe40003f06270 */
[----:B------:R-:W-:-:S11]  /*0f40*/  ISETP.GE.AND P1, PT, R18, RZ, PT ;  /* 0x000000ff1200720c */ /* 0x000fd60003f26270 */
[----:B------:R-:W-:Y:S01]  /*0f50*/  @P0 MOV R16, RZ ;  /* 0x000000ff00100202 */ /* 0x000fe20000000f00 */
[----:B------:R-:W-:Y:S02]  /*0f60*/  @!P0 IMAD.MOV.U32 R16, RZ, RZ, -0x40 ;  /* 0xffffffc0ff108424 */ /* 0x000fe400078e00ff */
[----:B------:R-:W-:Y:S01]  /*0f70*/  @!P0 FFMA R2, R2, 1.84467440737095516160e+19, RZ ;  /* 0x5f80000002028823 */ /* 0x000fe200000000ff */
[----:B------:R-:W-:Y:S02]  /*0f80*/  @!P1 FFMA R3, R3, 1.84467440737095516160e+19, RZ ;  /* 0x5f80000003039823 */ /* 0x000fe400000000ff */
[----:B------:R-:W-:-:S07]  /*0f90*/  @!P1 IADD3 R16, PT, PT, R16, 0x40, RZ ;  /* 0x0000004010109810 */ /* 0x000fce0007ffe0ff */
.L_x_10:
[----:B------:R-:W-:Y:S02]  /*0fa0*/  LEA R18, R14, 0xc0800000, 0x17 ;  /* 0xc08000000e127811 */ /* 0x000fe400078eb8ff */
[----:B------:R-:W-:Y:S02]  /*0fb0*/  IADD3 R19, PT, PT, R19, -0x7f, RZ ;  /* 0xffffff8113137810 */ /* 0x000fe40007ffe0ff */
[----:B------:R-:W-:-:S03]  /*0fc0*/  IADD3 R20, PT, PT, -R18, R3, RZ ;  /* 0x0000000312147210 */ /* 0x000fc60007ffe1ff */
[C---:B------:R-:W-:Y:S01]  /*0fd0*/  IMAD R2, R19.reuse, -0x800000, R2 ;  /* 0xff80000013027824 */ /* 0x040fe200078e0202 */
[----:B------:R-:W0:Y:S01]  /*0fe0*/  MUFU.RCP R3, R20 ;  /* 0x0000001400037308 */ /* 0x000e220000001000 */
[----:B------:R-:W-:Y:S01]  /*0ff0*/  FADD.FTZ R17, -R20, -RZ ;  /* 0x800000ff14117221 */ /* 0x000fe20000010100 */
[----:B------:R-:W-:-:S05]  /*1000*/  IADD3 R19, PT, PT, R19, 0x7f, -R14 ;  /* 0x0000007f13137810 */ /* 0x000fca0007ffe80e */
[----:B------:R-:W-:Y:S02]  /*1010*/  IMAD.IADD R19, R19, 0x1, R16 ;  /* 0x0000000113137824 */ /* 0x000fe400078e0210 */
[----:B0-----:R-:W-:-:S04]  /*1020*/  FFMA R18, R3, R17, 1 ;  /* 0x3f80000003127423 */ /* 0x001fc80000000011 */
[----:B------:R-:W-:-:S04]  /*1030*/  FFMA R3, R3, R18, R3 ;  /* 0x0000001203037223 */ /* 0x000fc80000000003 */
[----:B------:R-:W-:-:S04]  /*1040*/  FFMA R18, R2, R3, RZ ;  /* 0x0000000302127223 */ /* 0x000fc800000000ff */
[----:B------:R-:W-:-:S04]  /*1050*/  FFMA R21, R17, R18, R2 ;  /* 0x0000001211157223 */ /* 0x000fc80000000002 */
[----:B------:R-:W-:-:S04]  /*1060*/  FFMA R18, R3, R21, R18 ;  /* 0x0000001503127223 */ /* 0x000fc80000000012 */
[----:B------:R-:W-:-:S04]  /*1070*/  FFMA R17, R17, R18, R2 ;  /* 0x0000001211117223 */ /* 0x000fc80000000002 */
[----:B------:R-:W-:-:S05]  /*1080*/  FFMA R2, R3, R17, R18 ;  /* 0x0000001103027223 */ /* 0x000fca0000000012 */
[----:B------:R-:W-:-:S04]  /*1090*/  SHF.R.U32.HI R14, RZ, 0x17, R2 ;  /* 0x00000017ff0e7819 */ /* 0x000fc80000011602 */
[----:B------:R-:W-:-:S04]  /*10a0*/  LOP3.LUT R14, R14, 0xff, RZ, 0xc0, !PT ;  /* 0x000000ff0e0e7812 */ /* 0x000fc800078ec0ff */
[----:B------:R-:W-:-:S04]  /*10b0*/  IADD3 R20, PT, PT, R14, R19, RZ ;  /* 0x000000130e147210 */ /* 0x000fc80007ffe0ff */
[----:B------:R-:W-:-:S04]  /*10c0*/  IADD3 R14, PT, PT, R20, -0x1, RZ ;  /* 0xffffffff140e7810 */ /* 0x000fc80007ffe0ff */
[----:B------:R-:W-:-:S13]  /*10d0*/  ISETP.GE.U32.AND P0, PT, R14, 0xfe, PT ;  /* 0x000000fe0e00780c */ /* 0x000fda0003f06070 */
[----:B------:R-:W-:Y:S05]  /*10e0*/  @!P0 BRA `(.L_x_15) ;  /* 0x0000000000808947 */ /* 0x000fea0003800000 */
[----:B------:R-:W-:-:S13]  /*10f0*/  ISETP.GT.AND P0, PT, R20, 0xfe, PT ;  /* 0x000000fe1400780c */ /* 0x000fda0003f04270 */
[----:B------:R-:W-:Y:S05]  /*1100*/  @P0 BRA `(.L_x_16) ;  /* 0x00000000006c0947 */ /* 0x000fea0003800000 */
[----:B------:R-:W-:-:S13]  /*1110*/  ISETP.GE.AND P0, PT, R20, 0x1, PT ;  /* 0x000000011400780c */ /* 0x000fda0003f06270 */
[----:B------:R-:W-:Y:S05]  /*1120*/  @P0 BRA `(.L_x_17) ;  /* 0x0000000000980947 */ /* 0x000fea0003800000 */
[----:B------:R-:W-:Y:S02]  /*1130*/  ISETP.GE.AND P0, PT, R20, -0x18, PT ;  /* 0xffffffe81400780c */ /* 0x000fe40003f06270 */
[----:B------:R-:W-:-:S11]  /*1140*/  LOP3.LUT R2, R2, 0x80000000, RZ, 0xc0, !PT ;  /* 0x8000000002027812 */ /* 0x000fd600078ec0ff */
[----:B------:R-:W-:Y:S05]  /*1150*/  @!P0 BRA `(.L_x_17) ;  /* 0x00000000008c8947 */ /* 0x000fea0003800000 */
[CCC-:B------:R-:W-:Y:S01]  /*1160*/  FFMA.RZ R14, R3.reuse, R17.reuse, R18.reuse ;  /* 0x00000011030e7223 */ /* 0x1c0fe2000000c012 */
[C---:B------:R-:W-:Y:S02]  /*1170*/  ISETP.NE.AND P2, PT, R20.reuse, RZ, PT ;  /* 0x000000ff1400720c */ /* 0x040fe40003f45270 */
[----:B------:R-:W-:Y:S02]  /*1180*/  ISETP.NE.AND P1, PT, R20, RZ, PT ;  /* 0x000000ff1400720c */ /* 0x000fe40003f25270 */
[----:B------:R-:W-:Y:S01]  /*1190*/  LOP3.LUT R16, R14, 0x7fffff, RZ, 0xc0, !PT ;  /* 0x007fffff0e107812 */ /* 0x000fe200078ec0ff */
[CCC-:B------:R-:W-:Y:S01]  /*11a0*/  FFMA.RP R14, R3.reuse, R17.reuse, R18.reuse ;  /* 0x00000011030e7223 */ /* 0x1c0fe20000008012 */
[----:B------:R-:W-:Y:S01]  /*11b0*/  FFMA.RM R3, R3, R17, R18 ;  /* 0x0000001103037223 */ /* 0x000fe20000004012 */
[----:B------:R-:W-:Y:S02]  /*11c0*/  IADD3 R17, PT, PT, R20, 0x20, RZ ;  /* 0x0000002014117810 */ /* 0x000fe40007ffe0ff */
[----:B------:R-:W-:-:S02]  /*11d0*/  LOP3.LUT R16, R16, 0x800000, RZ, 0xfc, !PT ;  /* 0x0080000010107812 */ /* 0x000fc400078efcff */
[----:B------:R-:W-:Y:S02]  /*11e0*/  IADD3 R18, PT, PT, -R20, RZ, RZ ;  /* 0x000000ff14127210 */ /* 0x000fe40007ffe1ff */
[----:B------:R-:W-:Y:S02]  /*11f0*/  SHF.L.U32 R17, R16, R17, RZ ;  /* 0x0000001110117219 */ /* 0x000fe400000006ff */
[----:B------:R-:W-:Y:S02]  /*1200*/  FSETP.NEU.FTZ.AND P0, PT, R14, R3, PT ;  /* 0x000000030e00720b */ /* 0x000fe40003f1d000 */
[----:B------:R-:W-:Y:S02]  /*1210*/  SEL R3, R18, RZ, P2 ;  /* 0x000000ff12037207 */ /* 0x000fe40001000000 */
[----:B------:R-:W-:Y:S02]  /*1220*/  ISETP.NE.AND P1, PT, R17, RZ, P1 ;  /* 0x000000ff1100720c */ /* 0x000fe40000f25270 */
[----:B------:R-:W-:-:S02]  /*1230*/  SHF.R.U32.HI R3, RZ, R3, R16 ;  /* 0x00000003ff037219 */ /* 0x000fc40000011610 */
[----:B------:R-:W-:Y:S02]  /*1240*/  PLOP3.LUT P0, PT, P0, P1, PT, 0xf8, 0x8f ;  /* 0x00000000008f781c */ /* 0x000fe40000703f70 */
[----:B------:R-:W-:Y:S02]  /*1250*/  SHF.R.U32.HI R17, RZ, 0x1, R3 ;  /* 0x00000001ff117819 */ /* 0x000fe40000011603 */
[----:B------:R-:W-:-:S04]  /*1260*/  SEL R14, RZ, 0x1, !P0 ;  /* 0x00000001ff0e7807 */ /* 0x000fc80004000000 */
[----:B------:R-:W-:-:S04]  /*1270*/  LOP3.LUT R14, R14, 0x1, R17, 0xf8, !PT ;  /* 0x000000010e0e7812 */ /* 0x000fc800078ef811 */
[----:B------:R-:W-:-:S05]  /*1280*/  LOP3.LUT R14, R14, R3, RZ, 0xc0, !PT ;  /* 0x000000030e0e7212 */ /* 0x000fca00078ec0ff */
[----:B------:R-:W-:-:S05]  /*1290*/  IMAD.IADD R17, R17, 0x1, R14 ;  /* 0x0000000111117824 */ /* 0x000fca00078e020e */
[----:B------:R-:W-:Y:S01]  /*12a0*/  LOP3.LUT R2, R17, R2, RZ, 0xfc, !PT ;  /* 0x0000000211027212 */ /* 0x000fe200078efcff */
[----:B------:R-:W-:Y:S06]  /*12b0*/  BRA `(.L_x_17) ;  /* 0x0000000000347947 */ /* 0x000fec0003800000 */
.L_x_16:
[----:B------:R-:W-:-:S04]  /*12c0*/  LOP3.LUT R2, R2, 0x80000000, RZ, 0xc0, !PT ;  /* 0x8000000002027812 */ /* 0x000fc800078ec0ff */
[----:B------:R-:W-:Y:S01]  /*12d0*/  LOP3.LUT R2, R2, 0x7f800000, RZ, 0xfc, !PT ;  /* 0x7f80000002027812 */ /* 0x000fe200078efcff */
[----:B------:R-:W-:Y:S06]  /*12e0*/  BRA `(.L_x_17) ;  /* 0x0000000000287947 */ /* 0x000fec0003800000 */
.L_x_15:
[----:B------:R-:W-:Y:S01]  /*12f0*/  LEA R2, R19, R2, 0x17 ;  /* 0x0000000213027211 */ /* 0x000fe200078eb8ff */
[----:B------:R-:W-:Y:S06]  /*1300*/  BRA `(.L_x_17) ;  /* 0x0000000000207947 */ /* 0x000fec0003800000 */
.L_x_14:
[----:B------:R-:W-:-:S04]  /*1310*/  LOP3.LUT R2, R3, 0x80000000, R2, 0x48, !PT ;  /* 0x8000000003027812 */ /* 0x000fc800078e4802 */
[----:B------:R-:W-:Y:S01]  /*1320*/  LOP3.LUT R2, R2, 0x7f800000, RZ, 0xfc, !PT ;  /* 0x7f80000002027812 */ /* 0x000fe200078efcff */
[----:B------:R-:W-:Y:S06]  /*1330*/  BRA `(.L_x_17) ;  /* 0x0000000000147947 */ /* 0x000fec0003800000 */
.L_x_13:
[----:B------:R-:W-:Y:S01]  /*1340*/  LOP3.LUT R2, R3, 0x80000000, R2, 0x48, !PT ;  /* 0x8000000003027812 */ /* 0x000fe200078e4802 */
[----:B------:R-:W-:Y:S06]  /*1350*/  BRA `(.L_x_17) ;  /* 0x00000000000c7947 */ /* 0x000fec0003800000 */
.L_x_12:
[----:B------:R-:W0:Y:S01]  /*1360*/  MUFU.RSQ R2, -QNAN ;  /* 0xffc0000000027908 */ /* 0x000e220000001400 */
[----:B------:R-:W-:Y:S05]  /*1370*/  BRA `(.L_x_17) ;  /* 0x0000000000047947 */ /* 0x000fea0003800000 */
.L_x_11:
[----:B------:R-:W-:-:S07]  /*1380*/  FADD.FTZ R2, R2, R3 ;  /* 0x0000000302027221 */ /* 0x000fce0000010000 */
.L_x_17:
[----:B------:R-:W-:Y:S01]  /*1390*/  HFMA2 R3, -RZ, RZ, 0, 0 ;  /* 0x00000000ff037431 */ /* 0x000fe200000001ff */
[----:B0-----:R-:W-:Y:S02]  /*13a0*/  MOV R14, R2 ;  /* 0x00000002000e7202 */ /* 0x001fe40000000f00 */
[----:B------:R-:W-:-:S04]  /*13b0*/  MOV R2, R12 ;  /* 0x0000000c00027202 */ /* 0x000fc80000000f00 */
[----:B------:R-:W-:Y:S05]  /*13c0*/  RET.REL.NODEC R2 `(_Z7computefifffffffffffffff) ;  /* 0xffffffec020c7950 */ /* 0x000fea0003c3ffff */
.L_x_18:
[----:B------:R-:W-:-:S00]  /*13d0*/  BRA `(.L_x_18) ;  /* 0xfffffffc00fc7947 */ /* 0x000fc0000383ffff */
[----:B------:R-:W-:-:S00]  /*13e0*/  NOP ;  /* 0x0000000000007918 */ /* 0x000fc00000000000 */
        /* <DEDUP_REMOVED lines=9> */
.L_x_19:


//--------------------- .nv.global.init           --------------------------
	.section	.nv.global.init,"aw",@progbits
.nv.global.init:
	.type		$str,@object
	.size		$str,(.L_0 - $str)
$str:
        /*0000*/ 	.byte	0x25, 0x2e, 0x31, 0x37, 0x67, 0x0a, 0x00
.L_0:


//--------------------- .nv.shared.reserved.0     --------------------------
	.section	.nv.shared.reserved.0,"aw",@nobits
	.weak		__nv_reservedSMEM_offset_0_alias
	.size		__nv_reservedSMEM_offset_0_alias, 0, 64
	.other		__nv_reservedSMEM_offset_0_alias,@"STO_CUDA_RESERVED_SHARED STV_DEFAULT"
__nv_reservedSMEM_offset_0_alias:
	.zero		0
	.zero		64


//--------------------- .nv.constant0._Z7computefifffffffffffffff --------------------------
	.section	.nv.constant0._Z7computefifffffffffffffff,"a",@progbits
	.sectionflags	@""
	.align	4
.nv.constant0._Z7computefifffffffffffffff:
	.zero		964


//--------------------- SYMBOLS --------------------------

	.type		.nv.reservedSmem.offset0,@object
	.size		.nv.reservedSmem.offset0,0x4
	.type		vprintf,@function
